//
// Generated by NVIDIA NVVM Compiler
//
// Compiler Build ID: CL-36424714
// Cuda compilation tools, release 13.0, V13.0.88
// Based on NVVM 20.0.0
//

.version 9.0
.target sm_100
.address_size 64

	// .globl	_Z20sparseMatDenseMatMulPiS_S_S_S_
// _ZZ20sparseMatDenseMatMulPiS_S_S_S_E3acc has been demoted

.visible .entry _Z20sparseMatDenseMatMulPiS_S_S_S_(
	.param .u64 .ptr .align 1 _Z20sparseMatDenseMatMulPiS_S_S_S__param_0,
	.param .u64 .ptr .align 1 _Z20sparseMatDenseMatMulPiS_S_S_S__param_1,
	.param .u64 .ptr .align 1 _Z20sparseMatDenseMatMulPiS_S_S_S__param_2,
	.param .u64 .ptr .align 1 _Z20sparseMatDenseMatMulPiS_S_S_S__param_3,
	.param .u64 .ptr .align 1 _Z20sparseMatDenseMatMulPiS_S_S_S__param_4
)
{
	.reg .pred 	%p<7>;
	.reg .b32 	%r<104>;
	.reg .b64 	%rd<22>;
	// demoted variable
	.shared .align 4 .b8 _ZZ20sparseMatDenseMatMulPiS_S_S_S_E3acc[3072];
	ld.param.u64 	%rd5, [_Z20sparseMatDenseMatMulPiS_S_S_S__param_0];
	ld.param.u64 	%rd6, [_Z20sparseMatDenseMatMulPiS_S_S_S__param_1];
	ld.param.u64 	%rd7, [_Z20sparseMatDenseMatMulPiS_S_S_S__param_2];
	ld.param.u64 	%rd8, [_Z20sparseMatDenseMatMulPiS_S_S_S__param_3];
	ld.param.u64 	%rd9, [_Z20sparseMatDenseMatMulPiS_S_S_S__param_4];
	mov.u32 	%r19, %tid.x;
	mov.u32 	%r20, %ctaid.x;
	mov.u32 	%r21, %ntid.x;
	mad.lo.s32 	%r1, %r20, %r21, %r19;
	setp.gt.s32 	%p1, %r1, 1023;
	@%p1 bra 	$L__BB0_10;
	mov.b32 	%r98, 0;
	mov.u32 	%r24, _ZZ20sparseMatDenseMatMulPiS_S_S_S_E3acc;
$L__BB0_2:
	shl.b32 	%r23, %r98, 2;
	add.s32 	%r25, %r24, %r23;
	mov.b32 	%r26, 0;
	st.shared.u32 	[%r25], %r26;
	st.shared.u32 	[%r25+4], %r26;
	st.shared.u32 	[%r25+8], %r26;
	st.shared.u32 	[%r25+12], %r26;
	st.shared.u32 	[%r25+16], %r26;
	st.shared.u32 	[%r25+20], %r26;
	st.shared.u32 	[%r25+24], %r26;
	st.shared.u32 	[%r25+28], %r26;
	st.shared.u32 	[%r25+32], %r26;
	st.shared.u32 	[%r25+36], %r26;
	st.shared.u32 	[%r25+40], %r26;
	st.shared.u32 	[%r25+44], %r26;
	st.shared.u32 	[%r25+48], %r26;
	st.shared.u32 	[%r25+52], %r26;
	st.shared.u32 	[%r25+56], %r26;
	st.shared.u32 	[%r25+60], %r26;
	st.shared.u32 	[%r25+64], %r26;
	st.shared.u32 	[%r25+68], %r26;
	st.shared.u32 	[%r25+72], %r26;
	st.shared.u32 	[%r25+76], %r26;
	st.shared.u32 	[%r25+80], %r26;
	st.shared.u32 	[%r25+84], %r26;
	st.shared.u32 	[%r25+88], %r26;
	st.shared.u32 	[%r25+92], %r26;
	st.shared.u32 	[%r25+96], %r26;
	st.shared.u32 	[%r25+100], %r26;
	st.shared.u32 	[%r25+104], %r26;
	st.shared.u32 	[%r25+108], %r26;
	st.shared.u32 	[%r25+112], %r26;
	st.shared.u32 	[%r25+116], %r26;
	st.shared.u32 	[%r25+120], %r26;
	st.shared.u32 	[%r25+124], %r26;
	st.shared.u32 	[%r25+128], %r26;
	st.shared.u32 	[%r25+132], %r26;
	st.shared.u32 	[%r25+136], %r26;
	st.shared.u32 	[%r25+140], %r26;
	st.shared.u32 	[%r25+144], %r26;
	st.shared.u32 	[%r25+148], %r26;
	st.shared.u32 	[%r25+152], %r26;
	st.shared.u32 	[%r25+156], %r26;
	st.shared.u32 	[%r25+160], %r26;
	st.shared.u32 	[%r25+164], %r26;
	st.shared.u32 	[%r25+168], %r26;
	st.shared.u32 	[%r25+172], %r26;
	st.shared.u32 	[%r25+176], %r26;
	st.shared.u32 	[%r25+180], %r26;
	st.shared.u32 	[%r25+184], %r26;
	st.shared.u32 	[%r25+188], %r26;
	st.shared.u32 	[%r25+192], %r26;
	st.shared.u32 	[%r25+196], %r26;
	st.shared.u32 	[%r25+200], %r26;
	st.shared.u32 	[%r25+204], %r26;
	st.shared.u32 	[%r25+208], %r26;
	st.shared.u32 	[%r25+212], %r26;
	st.shared.u32 	[%r25+216], %r26;
	st.shared.u32 	[%r25+220], %r26;
	st.shared.u32 	[%r25+224], %r26;
	st.shared.u32 	[%r25+228], %r26;
	st.shared.u32 	[%r25+232], %r26;
	st.shared.u32 	[%r25+236], %r26;
	st.shared.u32 	[%r25+240], %r26;
	st.shared.u32 	[%r25+244], %r26;
	st.shared.u32 	[%r25+248], %r26;
	st.shared.u32 	[%r25+252], %r26;
	add.s32 	%r98, %r98, 64;
	setp.ne.s32 	%p2, %r98, 768;
	@%p2 bra 	$L__BB0_2;
	cvta.to.global.u64 	%rd10, %rd7;
	mul.wide.s32 	%rd11, %r1, 4;
	add.s64 	%rd12, %rd10, %rd11;
	ld.global.u32 	%r99, [%rd12];
	ld.global.u32 	%r5, [%rd12+4];
	setp.ge.s32 	%p3, %r99, %r5;
	@%p3 bra 	$L__BB0_8;
	cvta.to.global.u64 	%rd13, %rd8;
	add.s64 	%rd1, %rd13, 32;
	cvta.to.global.u64 	%rd2, %rd5;
	cvta.to.global.u64 	%rd3, %rd6;
$L__BB0_5:
	mul.wide.s32 	%rd14, %r99, 4;
	add.s64 	%rd15, %rd2, %rd14;
	ld.global.u32 	%r7, [%rd15];
	add.s64 	%rd16, %rd3, %rd14;
	ld.global.u32 	%r28, [%rd16];
	mul.lo.s32 	%r100, %r28, 768;
	mov.b32 	%r101, 32;
$L__BB0_6:
	mul.wide.s32 	%rd17, %r100, 4;
	add.s64 	%rd18, %rd1, %rd17;
	ld.global.u32 	%r29, [%rd18+-32];
	add.s32 	%r31, %r24, %r101;
	ld.shared.u32 	%r32, [%r31+-32];
	mad.lo.s32 	%r33, %r29, %r7, %r32;
	st.shared.u32 	[%r31+-32], %r33;
	ld.global.u32 	%r34, [%rd18+-28];
	ld.shared.u32 	%r35, [%r31+-28];
	mad.lo.s32 	%r36, %r34, %r7, %r35;
	st.shared.u32 	[%r31+-28], %r36;
	ld.global.u32 	%r37, [%rd18+-24];
	ld.shared.u32 	%r38, [%r31+-24];
	mad.lo.s32 	%r39, %r37, %r7, %r38;
	st.shared.u32 	[%r31+-24], %r39;
	ld.global.u32 	%r40, [%rd18+-20];
	ld.shared.u32 	%r41, [%r31+-20];
	mad.lo.s32 	%r42, %r40, %r7, %r41;
	st.shared.u32 	[%r31+-20], %r42;
	ld.global.u32 	%r43, [%rd18+-16];
	ld.shared.u32 	%r44, [%r31+-16];
	mad.lo.s32 	%r45, %r43, %r7, %r44;
	st.shared.u32 	[%r31+-16], %r45;
	ld.global.u32 	%r46, [%rd18+-12];
	ld.shared.u32 	%r47, [%r31+-12];
	mad.lo.s32 	%r48, %r46, %r7, %r47;
	st.shared.u32 	[%r31+-12], %r48;
	ld.global.u32 	%r49, [%rd18+-8];
	ld.shared.u32 	%r50, [%r31+-8];
	mad.lo.s32 	%r51, %r49, %r7, %r50;
	st.shared.u32 	[%r31+-8], %r51;
	ld.global.u32 	%r52, [%rd18+-4];
	ld.shared.u32 	%r53, [%r31+-4];
	mad.lo.s32 	%r54, %r52, %r7, %r53;
	st.shared.u32 	[%r31+-4], %r54;
	ld.global.u32 	%r55, [%rd18];
	ld.shared.u32 	%r56, [%r31];
	mad.lo.s32 	%r57, %r55, %r7, %r56;
	st.shared.u32 	[%r31], %r57;
	ld.global.u32 	%r58, [%rd18+4];
	ld.shared.u32 	%r59, [%r31+4];
	mad.lo.s32 	%r60, %r58, %r7, %r59;
	st.shared.u32 	[%r31+4], %r60;
	ld.global.u32 	%r61, [%rd18+8];
	ld.shared.u32 	%r62, [%r31+8];
	mad.lo.s32 	%r63, %r61, %r7, %r62;
	st.shared.u32 	[%r31+8], %r63;
	ld.global.u32 	%r64, [%rd18+12];
	ld.shared.u32 	%r65, [%r31+12];
	mad.lo.s32 	%r66, %r64, %r7, %r65;
	st.shared.u32 	[%r31+12], %r66;
	ld.global.u32 	%r67, [%rd18+16];
	ld.shared.u32 	%r68, [%r31+16];
	mad.lo.s32 	%r69, %r67, %r7, %r68;
	st.shared.u32 	[%r31+16], %r69;
	ld.global.u32 	%r70, [%rd18+20];
	ld.shared.u32 	%r71, [%r31+20];
	mad.lo.s32 	%r72, %r70, %r7, %r71;
	st.shared.u32 	[%r31+20], %r72;
	ld.global.u32 	%r73, [%rd18+24];
	ld.shared.u32 	%r74, [%r31+24];
	mad.lo.s32 	%r75, %r73, %r7, %r74;
	st.shared.u32 	[%r31+24], %r75;
	ld.global.u32 	%r76, [%rd18+28];
	ld.shared.u32 	%r77, [%r31+28];
	mad.lo.s32 	%r78, %r76, %r7, %r77;
	st.shared.u32 	[%r31+28], %r78;
	add.s32 	%r101, %r101, 64;
	add.s32 	%r100, %r100, 16;
	setp.ne.s32 	%p4, %r101, 3104;
	@%p4 bra 	$L__BB0_6;
	add.s32 	%r99, %r99, 1;
	setp.eq.s32 	%p5, %r99, %r5;
	@%p5 bra 	$L__BB0_8;
	bra.uni 	$L__BB0_5;
$L__BB0_8:
	mul.lo.s32 	%r102, %r1, 768;
	cvta.to.global.u64 	%rd19, %rd9;
	add.s64 	%rd4, %rd19, 32;
	mov.b32 	%r103, 32;
$L__BB0_9:
	mul.wide.s32 	%rd20, %r102, 4;
	add.s64 	%rd21, %rd4, %rd20;
	add.s32 	%r81, %r24, %r103;
	ld.shared.u32 	%r82, [%r81+-32];
	st.global.u32 	[%rd21+-32], %r82;
	ld.shared.u32 	%r83, [%r81+-28];
	st.global.u32 	[%rd21+-28], %r83;
	ld.shared.u32 	%r84, [%r81+-24];
	st.global.u32 	[%rd21+-24], %r84;
	ld.shared.u32 	%r85, [%r81+-20];
	st.global.u32 	[%rd21+-20], %r85;
	ld.shared.u32 	%r86, [%r81+-16];
	st.global.u32 	[%rd21+-16], %r86;
	ld.shared.u32 	%r87, [%r81+-12];
	st.global.u32 	[%rd21+-12], %r87;
	ld.shared.u32 	%r88, [%r81+-8];
	st.global.u32 	[%rd21+-8], %r88;
	ld.shared.u32 	%r89, [%r81+-4];
	st.global.u32 	[%rd21+-4], %r89;
	ld.shared.u32 	%r90, [%r81];
	st.global.u32 	[%rd21], %r90;
	ld.shared.u32 	%r91, [%r81+4];
	st.global.u32 	[%rd21+4], %r91;
	ld.shared.u32 	%r92, [%r81+8];
	st.global.u32 	[%rd21+8], %r92;
	ld.shared.u32 	%r93, [%r81+12];
	st.global.u32 	[%rd21+12], %r93;
	ld.shared.u32 	%r94, [%r81+16];
	st.global.u32 	[%rd21+16], %r94;
	ld.shared.u32 	%r95, [%r81+20];
	st.global.u32 	[%rd21+20], %r95;
	ld.shared.u32 	%r96, [%r81+24];
	st.global.u32 	[%rd21+24], %r96;
	ld.shared.u32 	%r97, [%r81+28];
	st.global.u32 	[%rd21+28], %r97;
	add.s32 	%r103, %r103, 64;
	add.s32 	%r102, %r102, 16;
	setp.ne.s32 	%p6, %r103, 3104;
	@%p6 bra 	$L__BB0_9;
$L__BB0_10:
	ret;

}


// ===== COMPILED SASS (sm_100) =====

	.target	sm_100

	.elftype	@"ET_EXEC"


//--------------------- .note.nv.tkinfo           --------------------------
	.section	.note.nv.tkinfo,"",@"SHT_NOTE"
	.sectionflags	@"SHF_NOTE_NV_TKINFO"
	.tkinfo
        /*0018*/ 	.word	0x00000002
        /*0030*/ 	.string	""
        /*0030*/ 	.string	"ptxas"
        /*0030*/ 	.string	"Cuda compilation tools, release 13.0, V13.0.88"
        /*0030*/ 	.string	"Build cuda_13.0.r13.0/compiler.36424714_0"
        /*0030*/ 	.string	"-arch sm_100 -m 64 "



//--------------------- .note.nv.cuinfo           --------------------------
	.section	.note.nv.cuinfo,"",@"SHT_NOTE"
	.sectionflags	@"SHF_NOTE_NV_CUINFO"
        /*0018*/ 	.short	0x0002
        /*001a*/ 	.short	0x0064
        /*001c*/ 	.short	0x0082
	.zero		2


//--------------------- .nv.info                  --------------------------
	.section	.nv.info,"",@"SHT_CUDA_INFO"
	.align	4


	//----- nvinfo : EIATTR_REGCOUNT
	.align		4
        /*0000*/ 	.byte	0x04, 0x2f
        /*0002*/ 	.short	(.L_1 - .L_0)
	.align		4
.L_0:
        /*0004*/ 	.word	index@(_Z20sparseMatDenseMatMulPiS_S_S_S_)
        /*0008*/ 	.word	0x00000020


	//----- nvinfo : EIATTR_FRAME_SIZE
	.align		4
.L_1:
        /*000c*/ 	.byte	0x04, 0x11
        /*000e*/ 	.short	(.L_3 - .L_2)
	.align		4
.L_2:
        /*0010*/ 	.word	index@(_Z20sparseMatDenseMatMulPiS_S_S_S_)
        /*0014*/ 	.word	0x00000000


	//----- nvinfo : EIATTR_MIN_STACK_SIZE
	.align		4
.L_3:
        /*0018*/ 	.byte	0x04, 0x12
        /*001a*/ 	.short	(.L_5 - .L_4)
	.align		4
.L_4:
        /*001c*/ 	.word	index@(_Z20sparseMatDenseMatMulPiS_S_S_S_)
        /*0020*/ 	.word	0x00000000
.L_5:


//--------------------- .nv.compat                --------------------------
	.section	.nv.compat,"",@"SHT_CUDA_COMPAT_INFO"
	.align	4
        /*0000*/ 	.byte	0x02, 0x09, 0x00, 0x00, 0x02, 0x02, 0x01, 0x00, 0x02, 0x05, 0x05, 0x00, 0x03, 0x07, 0x01, 0x01
        /*0010*/ 	.byte	0x02, 0x03, 0x00, 0x00, 0x02, 0x06, 0x01, 0x00, 0x04, 0x0b, 0x08, 0x00, 0x09, 0x00, 0x00, 0x00
        /*0020*/ 	.byte	0x00, 0x00, 0x00, 0x00


//--------------------- .nv.info._Z20sparseMatDenseMatMulPiS_S_S_S_ --------------------------
	.section	.nv.info._Z20sparseMatDenseMatMulPiS_S_S_S_,"",@"SHT_CUDA_INFO"
	.sectionflags	@""
	.align	4


	//----- nvinfo : EIATTR_CUDA_API_VERSION
	.align		4
        /*0000*/ 	.byte	0x04, 0x37
        /*0002*/ 	.short	(.L_7 - .L_6)
.L_6:
        /*0004*/ 	.word	0x00000082


	//----- nvinfo : EIATTR_KPARAM_INFO
	.align		4
.L_7:
        /*0008*/ 	.byte	0x04, 0x17
        /*000a*/ 	.short	(.L_9 - .L_8)
.L_8:
        /*000c*/ 	.word	0x00000000
        /*0010*/ 	.short	0x0004
        /*0012*/ 	.short	0x0020
        /*0014*/ 	.byte	0x00, 0xf5, 0x21, 0x00


	//----- nvinfo : EIATTR_KPARAM_INFO
	.align		4
.L_9:
        /*0018*/ 	.byte	0x04, 0x17
        /*001a*/ 	.short	(.L_11 - .L_10)
.L_10:
        /*001c*/ 	.word	0x00000000
        /*0020*/ 	.short	0x0003
        /*0022*/ 	.short	0x0018
        /*0024*/ 	.byte	0x00, 0xf5, 0x21, 0x00


	//----- nvinfo : EIATTR_KPARAM_INFO
	.align		4
.L_11:
        /*0028*/ 	.byte	0x04, 0x17
        /*002a*/ 	.short	(.L_13 - .L_12)
.L_12:
        /*002c*/ 	.word	0x00000000
        /*0030*/ 	.short	0x0002
        /*0032*/ 	.short	0x0010
        /*0034*/ 	.byte	0x00, 0xf5, 0x21, 0x00


	//----- nvinfo : EIATTR_KPARAM_INFO
	.align		4
.L_13:
        /*0038*/ 	.byte	0x04, 0x17
        /*003a*/ 	.short	(.L_15 - .L_14)
.L_14:
        /*003c*/ 	.word	0x00000000
        /*0040*/ 	.short	0x0001
        /*0042*/ 	.short	0x0008
        /*0044*/ 	.byte	0x00, 0xf5, 0x21, 0x00


	//----- nvinfo : EIATTR_KPARAM_INFO
	.align		4
.L_15:
        /*0048*/ 	.byte	0x04, 0x17
        /*004a*/ 	.short	(.L_17 - .L_16)
.L_16:
        /*004c*/ 	.word	0x00000000
        /*0050*/ 	.short	0x0000
        /*0052*/ 	.short	0x0000
        /*0054*/ 	.byte	0x00, 0xf5, 0x21, 0x00


	//----- nvinfo : EIATTR_SPARSE_MMA_MASK
	.align		4
.L_17:
        /*0058*/ 	.byte	0x03, 0x50
        /*005a*/ 	.short	0x0000


	//----- nvinfo : EIATTR_MAXREG_COUNT
	.align		4
        /*005c*/ 	.byte	0x03, 0x1b
        /*005e*/ 	.short	0x00ff


	//----- nvinfo : EIATTR_MERCURY_ISA_VERSION
	.align		4
        /*0060*/ 	.byte	0x03, 0x5f
        /*0062*/ 	.short	0x0101


	//----- nvinfo : EIATTR_VRC_CTA_INIT_COUNT
	.align		4
        /*0064*/ 	.byte	0x02, 0x4a
	.zero		1
	.zero		1


	//----- nvinfo : EIATTR_EXIT_INSTR_OFFSETS
	.align		4
        /*0068*/ 	.byte	0x04, 0x1c
        /*006a*/ 	.short	(.L_19 - .L_18)


	//   ....[0]....
.L_18:
        /*006c*/ 	.word	0x00000060


	//   ....[1]....
        /*0070*/ 	.word	0x00000dd0


	//----- nvinfo : EIATTR_CRS_STACK_SIZE
	.align		4
.L_19:
        /*0074*/ 	.byte	0x04, 0x1e
        /*0076*/ 	.short	(.L_21 - .L_20)
.L_20:
        /*0078*/ 	.word	0x00000000


	//----- nvinfo : EIATTR_CBANK_PARAM_SIZE
	.align		4
.L_21:
        /*007c*/ 	.byte	0x03, 0x19
        /*007e*/ 	.short	0x0028


	//----- nvinfo : EIATTR_PARAM_CBANK
	.align		4
        /*0080*/ 	.byte	0x04, 0x0a
        /*0082*/ 	.short	(.L_23 - .L_22)
	.align		4
.L_22:
        /*0084*/ 	.word	index@(.nv.constant0._Z20sparseMatDenseMatMulPiS_S_S_S_)
        /*0088*/ 	.short	0x0380
        /*008a*/ 	.short	0x0028


	//----- nvinfo : EIATTR_SW_WAR
	.align		4
.L_23:
        /*008c*/ 	.byte	0x04, 0x36
        /*008e*/ 	.short	(.L_25 - .L_24)
.L_24:
        /*0090*/ 	.word	0x00000008
.L_25:


//--------------------- .nv.callgraph             --------------------------
	.section	.nv.callgraph,"",@"SHT_CUDA_CALLGRAPH"
	.align	4
	.sectionentsize	8
	.align		4
        /*0000*/ 	.word	0x00000000
	.align		4
        /*0004*/ 	.word	0xffffffff
	.align		4
        /*0008*/ 	.word	0x00000000
	.align		4
        /*000c*/ 	.word	0xfffffffe
	.align		4
        /*0010*/ 	.word	0x00000000
	.align		4
        /*0014*/ 	.word	0xfffffffd
	.align		4
        /*0018*/ 	.word	0x00000000
	.align		4
        /*001c*/ 	.word	0xfffffffc


//--------------------- .text._Z20sparseMatDenseMatMulPiS_S_S_S_ --------------------------
	.section	.text._Z20sparseMatDenseMatMulPiS_S_S_S_,"ax",@progbits
	.align	128
        .global         _Z20sparseMatDenseMatMulPiS_S_S_S_
        .type           _Z20sparseMatDenseMatMulPiS_S_S_S_,@function
        .size           _Z20sparseMatDenseMatMulPiS_S_S_S_,(.L_x_7 - _Z20sparseMatDenseMatMulPiS_S_S_S_)
        .other          _Z20sparseMatDenseMatMulPiS_S_S_S_,@"STO_CUDA_ENTRY STV_DEFAULT"
_Z20sparseMatDenseMatMulPiS_S_S_S_:
.text._Z20sparseMatDenseMatMulPiS_S_S_S_:
[----:B------:R-:W-:Y:S01]  /*0000*/  LDC R1, c[0x0][0x37c] ;  /* 0x0000df00ff017b82 */ /* 0x000fe20000000800 */
[----:B------:R-:W0:Y:S07]  /*0010*/  S2R R0, SR_TID.X ;  /* 0x0000000000007919 */ /* 0x000e2e0000002100 */
[----:B------:R-:W0:Y:S08]  /*0020*/  S2UR UR4, SR_CTAID.X ;  /* 0x00000000000479c3 */ /* 0x000e300000002500 */
[----:B------:R-:W0:Y:S02]  /*0030*/  LDC R3, c[0x0][0x360] ;  /* 0x0000d800ff037b82 */ /* 0x000e240000000800 */
[----:B0-----:R-:W-:-:S05]  /*0040*/  IMAD R0, R3, UR4, R0 ;  /* 0x0000000403007c24 */ /* 0x001fca000f8e0200 */
[----:B------:R-:W-:-:S13]  /*0050*/  ISETP.GT.AND P0, PT, R0, 0x3ff, PT ;  /* 0x000003ff0000780c */ /* 0x000fda0003f04270 */
[----:B------:R-:W-:Y:S05]  /*0060*/  @P0 EXIT ;  /* 0x000000000000094d */ /* 0x000fea0003800000 */
[----:B------:R-:W0:Y:S01]  /*0070*/  S2UR UR5, SR_CgaCtaId ;  /* 0x00000000000579c3 */ /* 0x000e220000008800 */
[----:B------:R-:W-:Y:S01]  /*0080*/  UMOV UR4, 0x400 ;  /* 0x0000040000047882 */ /* 0x000fe20000000000 */
[----:B------:R-:W1:Y:S01]  /*0090*/  LDCU.64 UR8, c[0x0][0x358] ;  /* 0x00006b00ff0877ac */ /* 0x000e620008000a00 */
[----:B0-----:R-:W-:-:S03]  /*00a0*/  ULEA UR5, UR5, UR4, 0x18 ;  /* 0x0000000405057291 */ /* 0x001fc6000f8ec0ff */
[----:B-1----:R-:W-:-:S09]  /*00b0*/  UMOV UR4, URZ ;  /* 0x000000ff00047c82 */ /* 0x002fd20008000000 */
.L_x_0:
[----:B------:R-:W-:Y:S02]  /*00c0*/  ULEA UR6, UR4, UR5, 0x2 ;  /* 0x0000000504067291 */ /* 0x000fe4000f8e10ff */
[----:B------:R-:W-:-:S04]  /*00d0*/  UIADD3 UR4, UPT, UPT, UR4, 0x40, URZ ;  /* 0x0000004004047890 */ /* 0x000fc8000fffe0ff */
[----:B------:R-:W-:-:S03]  /*00e0*/  UISETP.NE.AND UP0, UPT, UR4, 0x300, UPT ;  /* 0x000003000400788c */ /* 0x000fc6000bf05270 */
[----:B------:R-:W-:Y:S04]  /*00f0*/  STS.128 [UR6], RZ ;  /* 0x000000ffff007988 */ /* 0x000fe80008000c06 */
[----:B------:R-:W-:Y:S04]  /*0100*/  STS.128 [UR6+0x10], RZ ;  /* 0x000010ffff007988 */ /* 0x000fe80008000c06 */
        /* <DEDUP_REMOVED lines=13> */
[----:B------:R-:W-:Y:S01]  /*01e0*/  STS.128 [UR6+0xf0], RZ ;  /* 0x0000f0ffff007988 */ /* 0x000fe20008000c06 */
[----:B------:R-:W-:Y:S05]  /*01f0*/  BRA.U UP0, `(.L_x_0) ;  /* 0xfffffffd00b07547 */ /* 0x000fea000b83ffff */
[----:B------:R-:W0:Y:S02]  /*0200*/  LDC.64 R2, c[0x0][0x390] ;  /* 0x0000e400ff027b82 */ /* 0x000e240000000a00 */
[----:B0-----:R-:W-:-:S05]  /*0210*/  IMAD.WIDE R2, R0, 0x4, R2 ;  /* 0x0000000400027825 */ /* 0x001fca00078e0202 */
[----:B------:R-:W2:Y:S04]  /*0220*/  LDG.E R7, desc[UR8][R2.64] ;  /* 0x0000000802077981 */ /* 0x000ea8000c1e1900 */
[----:B------:R-:W2:Y:S01]  /*0230*/  LDG.E R6, desc[UR8][R2.64+0x4] ;  /* 0x0000040802067981 */ /* 0x000ea2000c1e1900 */
[----:B------:R-:W-:Y:S01]  /*0240*/  BSSY.RECONVERGENT B0, `(.L_x_1) ;  /* 0x0000056000007945 */ /* 0x000fe20003800200 */
[----:B--2---:R-:W-:-:S13]  /*0250*/  ISETP.GE.AND P0, PT, R7, R6, PT ;  /* 0x000000060700720c */ /* 0x004fda0003f06270 */
[----:B------:R-:W-:Y:S05]  /*0260*/  @P0 BRA `(.L_x_2) ;  /* 0x00000004004c0947 */ /* 0x000fea0003800000 */
[----:B------:R-:W0:Y:S02]  /*0270*/  LDC.64 R2, c[0x0][0x398] ;  /* 0x0000e600ff027b82 */ /* 0x000e240000000a00 */
[----:B0-----:R-:W-:-:S04]  /*0280*/  IADD3 R2, P0, PT, R2, 0x20, RZ ;  /* 0x0000002002027810 */ /* 0x001fc80007f1e0ff */
[----:B------:R-:W-:-:S09]  /*0290*/  IADD3.X R3, PT, PT, RZ, R3, RZ, P0, !PT ;  /* 0x00000003ff037210 */ /* 0x000fd200007fe4ff */
.L_x_4:
[----:B------:R-:W0:Y:S08]  /*02a0*/  LDC.64 R12, c[0x0][0x388] ;  /* 0x0000e200ff0c7b82 */ /* 0x000e300000000a00 */
[----:B------:R-:W1:Y:S01]  /*02b0*/  LDC.64 R4, c[0x0][0x380] ;  /* 0x0000e000ff047b82 */ /* 0x000e620000000a00 */
[----:B0-----:R-:W-:-:S06]  /*02c0*/  IMAD.WIDE R12, R7, 0x4, R12 ;  /* 0x00000004070c7825 */ /* 0x001fcc00078e020c */
[----:B------:R-:W2:Y:S01]  /*02d0*/  LDG.E R12, desc[UR8][R12.64] ;  /* 0x000000080c0c7981 */ /* 0x000ea2000c1e1900 */
[----:B-1----:R-:W-:-:S05]  /*02e0*/  IMAD.WIDE R4, R7, 0x4, R4 ;  /* 0x0000000407047825 */ /* 0x002fca00078e0204 */
[----:B------:R0:W5:Y:S01]  /*02f0*/  LDG.E R8, desc[UR8][R4.64] ;  /* 0x0000000804087981 */ /* 0x000162000c1e1900 */
[----:B------:R-:W-:Y:S02]  /*0300*/  HFMA2 R10, -RZ, RZ, 0, 1.9073486328125e-06 ;  /* 0x00000020ff0a7431 */ /* 0x000fe400000001ff */
[----:B0-2---:R-:W-:-:S07]  /*0310*/  IMAD R9, R12, 0x300, RZ ;  /* 0x000003000c097824 */ /* 0x005fce00078e02ff */
.L_x_3:
[C---:B------:R-:W-:Y:S01]  /*0320*/  IMAD.WIDE R4, R9.reuse, 0x4, R2 ;  /* 0x0000000409047825 */ /* 0x040fe200078e0202 */
[----:B------:R-:W0:Y:S04]  /*0330*/  LDS R24, [R10+UR5+-0x20] ;  /* 0xffffe0050a187984 */ /* 0x000e280008000800 */
[----:B------:R-:W0:Y:S04]  /*0340*/  LDG.E R22, desc[UR8][R4.64+-0x20] ;  /* 0xffffe00804167981 */ /* 0x000e28000c1e1900 */
[----:B------:R-:W2:Y:S04]  /*0350*/  LDG.E R20, desc[UR8][R4.64+-0x1c] ;  /* 0xffffe40804147981 */ /* 0x000ea8000c1e1900 */
[----:B------:R-:W3:Y:S04]  /*0360*/  LDG.E R18, desc[UR8][R4.64+-0x18] ;  /* 0xffffe80804127981 */ /* 0x000ee8000c1e1900 */
[----:B------:R-:W4:Y:S04]  /*0370*/  LDG.E R16, desc[UR8][R4.64+-0x14] ;  /* 0xffffec0804107981 */ /* 0x000f28000c1e1900 */
[----:B------:R-:W4:Y:S04]  /*0380*/  LDG.E R12, desc[UR8][R4.64+-0x10] ;  /* 0xfffff008040c7981 */ /* 0x000f28000c1e1900 */
[----:B------:R-:W2:Y:S04]  /*0390*/  LDG.E R14, desc[UR8][R4.64+-0xc] ;  /* 0xfffff408040e7981 */ /* 0x000ea8000c1e1900 */
[----:B------:R-:W4:Y:S04]  /*03a0*/  LDG.E R29, desc[UR8][R4.64+-0x8] ;  /* 0xfffff808041d7981 */ /* 0x000f28000c1e1900 */
        /* <DEDUP_REMOVED lines=8> */
[----:B------:R1:W4:Y:S01]  /*0430*/  LDG.E R25, desc[UR8][R4.64+0x1c] ;  /* 0x00001c0804197981 */ /* 0x000322000c1e1900 */
[----:B------:R-:W-:-:S03]  /*0440*/  IADD3 R9, PT, PT, R9, 0x10, RZ ;  /* 0x0000001009097810 */ /* 0x000fc60007ffe0ff */
[----:B------:R-:W3:Y:S04]  /*0450*/  LDS R26, [R10+UR5+-0x18] ;  /* 0xffffe8050a1a7984 */ /* 0x000ee80008000800 */
[----:B------:R-:W-:Y:S04]  /*0460*/  LDS R28, [R10+UR5+0xc] ;  /* 0x00000c050a1c7984 */ /* 0x000fe80008000800 */
[----:B-1----:R-:W2:Y:S04]  /*0470*/  LDS R5, [R10+UR5+-0xc] ;  /* 0xfffff4050a057984 */ /* 0x002ea80008000800 */
[----:B------:R-:W4:Y:S01]  /*0480*/  LDS R4, [R10+UR5+-0x4] ;  /* 0xfffffc050a047984 */ /* 0x000f220008000800 */
[----:B0----5:R-:W-:-:S03]  /*0490*/  IMAD R22, R8, R22, R24 ;  /* 0x0000001608167224 */ /* 0x021fc600078e0218 */
[----:B------:R-:W0:Y:S04]  /*04a0*/  LDS R24, [R10+UR5+-0x1c] ;  /* 0xffffe4050a187984 */ /* 0x000e280008000800 */
[----:B------:R2:W-:Y:S01]  /*04b0*/  STS [R10+UR5+-0x20], R22 ;  /* 0xffffe0160a007988 */ /* 0x0005e20008000805 */
[----:B---3--:R-:W-:-:S03]  /*04c0*/  IMAD R18, R8, R18, R26 ;  /* 0x0000001208127224 */ /* 0x008fc600078e021a */
[----:B------:R-:W1:Y:S04]  /*04d0*/  LDS R26, [R10+UR5+-0x10] ;  /* 0xfffff0050a1a7984 */ /* 0x000e680008000800 */
[----:B------:R-:W-:Y:S04]  /*04e0*/  STS [R10+UR5+-0x18], R18 ;  /* 0xffffe8120a007988 */ /* 0x000fe80008000805 */
[----:B------:R-:W3:Y:S01]  /*04f0*/  LDS R18, [R10+UR5+0x14] ;  /* 0x000014050a127984 */ /* 0x000ee20008000800 */
[----:B--2---:R-:W-:-:S03]  /*0500*/  IMAD R22, R8, R14, R5 ;  /* 0x0000000e08167224 */ /* 0x004fc600078e0205 */
[----:B------:R-:W2:Y:S04]  /*0510*/  LDS R5, [R10+UR5] ;  /* 0x000000050a057984 */ /* 0x000ea80008000800 */
[----:B------:R-:W2:Y:S01]  /*0520*/  LDS R14, [R10+UR5+0x8] ;  /* 0x000008050a0e7984 */ /* 0x000ea20008000800 */
[----:B----4-:R-:W-:-:S03]  /*0530*/  IMAD R27, R8, R27, R4 ;  /* 0x0000001b081b7224 */ /* 0x010fc600078e0204 */
[----:B------:R-:W4:Y:S04]  /*0540*/  LDS R4, [R10+UR5+0x1c] ;  /* 0x00001c050a047984 */ /* 0x000f280008000800 */
[----:B------:R-:W-:Y:S04]  /*0550*/  STS [R10+UR5+-0xc], R22 ;  /* 0xfffff4160a007988 */ /* 0x000fe80008000805 */
[----:B------:R-:W-:Y:S01]  /*0560*/  STS [R10+UR5+-0x4], R27 ;  /* 0xfffffc1b0a007988 */ /* 0x000fe20008000805 */
[----:B0-----:R-:W-:-:S03]  /*0570*/  IMAD R20, R8, R20, R24 ;  /* 0x0000001408147224 */ /* 0x001fc600078e0218 */
[----:B------:R-:W0:Y:S01]  /*0580*/  LDS R24, [R10+UR5+-0x14] ;  /* 0xffffec050a187984 */ /* 0x000e220008000800 */
[----:B------:R-:W-:-:S03]  /*0590*/  IMAD R17, R8, R17, R28 ;  /* 0x0000001108117224 */ /* 0x000fc600078e021c */
[----:B------:R-:W-:Y:S01]  /*05a0*/  STS [R10+UR5+-0x1c], R20 ;  /* 0xffffe4140a007988 */ /* 0x000fe20008000805 */
[----:B-1----:R-:W-:-:S03]  /*05b0*/  IMAD R26, R8, R12, R26 ;  /* 0x0000000c081a7224 */ /* 0x002fc600078e021a */
[----:B------:R-:W1:Y:S04]  /*05c0*/  LDS R12, [R10+UR5+0x4] ;  /* 0x000004050a0c7984 */ /* 0x000e680008000800 */
[----:B------:R-:W1:Y:S01]  /*05d0*/  LDS R20, [R10+UR5+0x10] ;  /* 0x000010050a147984 */ /* 0x000e620008000800 */
[----:B---3--:R-:W-:-:S03]  /*05e0*/  IMAD R13, R8, R13, R18 ;  /* 0x0000000d080d7224 */ /* 0x008fc600078e0212 */
[----:B------:R-:W-:Y:S01]  /*05f0*/  STS [R10+UR5+-0x10], R26 ;  /* 0xfffff01a0a007988 */ /* 0x000fe20008000805 */
[----:B--2---:R-:W-:-:S03]  /*0600*/  IMAD R5, R8, R23, R5 ;  /* 0x0000001708057224 */ /* 0x004fc600078e0205 */
[----:B------:R-:W-:Y:S01]  /*0610*/  STS [R10+UR5+0xc], R17 ;  /* 0x00000c110a007988 */ /* 0x000fe20008000805 */
[----:B------:R-:W-:-:S03]  /*0620*/  IMAD R19, R8, R19, R14 ;  /* 0x0000001308137224 */ /* 0x000fc600078e020e */
[----:B------:R-:W-:Y:S01]  /*0630*/  STS [R10+UR5], R5 ;  /* 0x000000050a007988 */ /* 0x000fe20008000805 */
[----:B----4-:R-:W-:-:S03]  /*0640*/  IMAD R25, R8, R25, R4 ;  /* 0x0000001908197224 */ /* 0x010fc600078e0204 */
[----:B------:R-:W-:Y:S04]  /*0650*/  STS [R10+UR5+0x8], R19 ;  /* 0x000008130a007988 */ /* 0x000fe80008000805 */
[----:B------:R-:W-:Y:S04]  /*0660*/  STS [R10+UR5+0x14], R13 ;  /* 0x0000140d0a007988 */ /* 0x000fe80008000805 */
[----:B------:R-:W-:Y:S01]  /*0670*/  STS [R10+UR5+0x1c], R25 ;  /* 0x00001c190a007988 */ /* 0x000fe20008000805 */
[----:B0-----:R-:W-:-:S03]  /*0680*/  IMAD R24, R8, R16, R24 ;  /* 0x0000001008187224 */ /* 0x001fc600078e0218 */
[----:B------:R-:W0:Y:S04]  /*0690*/  LDS R16, [R10+UR5+-0x8] ;  /* 0xfffff8050a107984 */ /* 0x000e280008000800 */
[----:B------:R-:W-:Y:S01]  /*06a0*/  STS [R10+UR5+-0x14], R24 ;  /* 0xffffec180a007988 */ /* 0x000fe20008000805 */
[C---:B-1----:R-:W-:Y:S02]  /*06b0*/  IMAD R21, R8.reuse, R21, R12 ;  /* 0x0000001508157224 */ /* 0x042fe400078e020c */
[----:B------:R-:W-:-:S03]  /*06c0*/  IMAD R15, R8, R15, R20 ;  /* 0x0000000f080f7224 */ /* 0x000fc600078e0214 */
[----:B------:R-:W-:Y:S04]  /*06d0*/  STS [R10+UR5+0x4], R21 ;  /* 0x000004150a007988 */ /* 0x000fe80008000805 */
[----:B------:R-:W-:Y:S01]  /*06e0*/  STS [R10+UR5+0x10], R15 ;  /* 0x0000100f0a007988 */ /* 0x000fe20008000805 */
[----:B0-----:R-:W-:-:S03]  /*06f0*/  IMAD R29, R8, R29, R16 ;  /* 0x0000001d081d7224 */ /* 0x001fc600078e0210 */
[----:B------:R-:W0:Y:S04]  /*0700*/  LDS R16, [R10+UR5+0x18] ;  /* 0x000018050a107984 */ /* 0x000e280008000800 */
[----:B------:R-:W-:Y:S01]  /*0710*/  STS [R10+UR5+-0x8], R29 ;  /* 0xfffff81d0a007988 */ /* 0x000fe20008000805 */
[----:B0-----:R-:W-:-:S05]  /*0720*/  IMAD R11, R8, R11, R16 ;  /* 0x0000000b080b7224 */ /* 0x001fca00078e0210 */
[----:B------:R0:W-:Y:S02]  /*0730*/  STS [R10+UR5+0x18], R11 ;  /* 0x0000180b0a007988 */ /* 0x0001e40008000805 */
[----:B0-----:R-:W-:-:S04]  /*0740*/  IADD3 R10, PT, PT, R10, 0x40, RZ ;  /* 0x000000400a0a7810 */ /* 0x001fc80007ffe0ff */
[----:B------:R-:W-:-:S13]  /*0750*/  ISETP.NE.AND P0, PT, R10, 0xc20, PT ;  /* 0x00000c200a00780c */ /* 0x000fda0003f05270 */
[----:B------:R-:W-:Y:S05]  /*0760*/  @P0 BRA `(.L_x_3) ;  /* 0xfffffff800ec0947 */ /* 0x000fea000383ffff */
[----:B------:R-:W-:-:S04]  /*0770*/  IADD3 R7, PT, PT, R7, 0x1, RZ ;  /* 0x0000000107077810 */ /* 0x000fc80007ffe0ff */
[----:B------:R-:W-:-:S13]  /*0780*/  ISETP.NE.AND P0, PT, R7, R6, PT ;  /* 0x000000060700720c */ /* 0x000fda0003f05270 */
[----:B------:R-:W-:Y:S05]  /*0790*/  @P0 BRA `(.L_x_4) ;  /* 0xfffffff800c00947 */ /* 0x000fea000383ffff */
.L_x_2:
[----:B------:R-:W-:Y:S05]  /*07a0*/  BSYNC.RECONVERGENT B0 ;  /* 0x0000000000007941 */ /* 0x000fea0003800200 */
.L_x_1:
[----:B------:R-:W0:Y:S01]  /*07b0*/  LDCU.64 UR6, c[0x0][0x3a0] ;  /* 0x00007400ff0677ac */ /* 0x000e220008000a00 */
[----:B------:R-:W-:Y:S01]  /*07c0*/  IMAD R2, R0, 0x300, RZ ;  /* 0x0000030000027824 */ /* 0x000fe200078e02ff */
[----:B------:R-:W-:Y:S01]  /*07d0*/  MOV R0, 0x20 ;  /* 0x0000002000007802 */ /* 0x000fe20000000f00 */
[----:B0-----:R-:W-:-:S04]  /*07e0*/  UIADD3 UR4, UP0, UPT, UR6, 0x20, URZ ;  /* 0x0000002006047890 */ /* 0x001fc8000ff1e0ff */
[----:B------:R-:W-:Y:S02]  /*07f0*/  UIADD3.X UR6, UPT, UPT, URZ, UR7, URZ, UP0, !UPT ;  /* 0x00000007ff067290 */ /* 0x000fe400087fe4ff */
[----:B------:R-:W-:-:S04]  /*0800*/  MOV R24, UR4 ;  /* 0x0000000400187c02 */ /* 0x000fc80008000f00 */
[----:B------:R-:W-:-:S07]  /*0810*/  MOV R25, UR6 ;  /* 0x0000000600197c02 */ /* 0x000fce0008000f00 */
.L_x_5:
[----:B---3--:R-:W0:Y:S01]  /*0820*/  LDS.128 R20, [R0+UR5+-0x20] ;  /* 0xffffe00500147984 */ /* 0x008e220008000c00 */
[C-C-:B------:R-:W-:Y:S01]  /*0830*/  IMAD.WIDE R26, R2.reuse, 0x4, R24.reuse ;  /* 0x00000004021a7825 */ /* 0x140fe200078e0218 */
[C---:B------:R-:W-:Y:S02]  /*0840*/  IADD3 R29, PT, PT, R2.reuse, 0x10, RZ ;  /* 0x00000010021d7810 */ /* 0x040fe40007ffe0ff */
[----:B------:R-:W1:Y:S03]  /*0850*/  LDS.128 R12, [R0+UR5+-0x10] ;  /* 0xfffff005000c7984 */ /* 0x000e660008000c00 */
[----:B------:R-:W-:Y:S01]  /*0860*/  IMAD.WIDE R28, R29, 0x4, R24 ;  /* 0x000000041d1c7825 */ /* 0x000fe200078e0218 */
[----:B------:R-:W2:Y:S04]  /*0870*/  LDS.128 R16, [R0+UR5] ;  /* 0x0000000500107984 */ /* 0x000ea80008000c00 */
[----:B------:R-:W3:Y:S04]  /*0880*/  LDS.128 R4, [R0+UR5+0x10] ;  /* 0x0000100500047984 */ /* 0x000ee80008000c00 */
[----:B------:R-:W4:Y:S04]  /*0890*/  LDS.128 R8, [R0+UR5+0x20] ;  /* 0x0000200500087984 */ /* 0x000f280008000c00 */
[----:B0-----:R-:W-:Y:S04]  /*08a0*/  STG.E desc[UR8][R26.64+-0x20], R20 ;  /* 0xffffe0141a007986 */ /* 0x001fe8000c101908 */
[----:B------:R-:W-:Y:S04]  /*08b0*/  STG.E desc[UR8][R26.64+-0x1c], R21 ;  /* 0xffffe4151a007986 */ /* 0x000fe8000c101908 */
[----:B------:R-:W-:Y:S04]  /*08c0*/  STG.E desc[UR8][R26.64+-0x18], R22 ;  /* 0xffffe8161a007986 */ /* 0x000fe8000c101908 */
[----:B------:R-:W-:Y:S04]  /*08d0*/  STG.E desc[UR8][R26.64+-0x14], R23 ;  /* 0xffffec171a007986 */ /* 0x000fe8000c101908 */
[----:B------:R-:W0:Y:S04]  /*08e0*/  LDS.128 R20, [R0+UR5+0x30] ;  /* 0x0000300500147984 */ /* 0x000e280008000c00 */
[----:B-1----:R-:W-:Y:S04]  /*08f0*/  STG.E desc[UR8][R26.64+-0x10], R12 ;  /* 0xfffff00c1a007986 */ /* 0x002fe8000c101908 */
[----:B------:R-:W-:Y:S04]  /*0900*/  STG.E desc[UR8][R26.64+-0xc], R13 ;  /* 0xfffff40d1a007986 */ /* 0x000fe8000c101908 */
[----:B------:R-:W-:Y:S04]  /*0910*/  STG.E desc[UR8][R26.64+-0x8], R14 ;  /* 0xfffff80e1a007986 */ /* 0x000fe8000c101908 */
[----:B------:R-:W-:Y:S04]  /*0920*/  STG.E desc[UR8][R26.64+-0x4], R15 ;  /* 0xfffffc0f1a007986 */ /* 0x000fe8000c101908 */
[----:B--2---:R-:W-:Y:S04]  /*0930*/  STG.E desc[UR8][R26.64], R16 ;  /* 0x000000101a007986 */ /* 0x004fe8000c101908 */
[----:B------:R-:W-:Y:S04]  /*0940*/  STG.E desc[UR8][R26.64+0x4], R17 ;  /* 0x000004111a007986 */ /* 0x000fe8000c101908 */
[----:B------:R-:W-:Y:S04]  /*0950*/  STG.E desc[UR8][R26.64+0x8], R18 ;  /* 0x000008121a007986 */ /* 0x000fe8000c101908 */
[----:B------:R-:W-:Y:S04]  /*0960*/  STG.E desc[UR8][R26.64+0xc], R19 ;  /* 0x00000c131a007986 */ /* 0x000fe8000c101908 */
[----:B---3--:R-:W-:Y:S04]  /*0970*/  STG.E desc[UR8][R26.64+0x10], R4 ;  /* 0x000010041a007986 */ /* 0x008fe8000c101908 */
[----:B------:R-:W-:Y:S04]  /*0980*/  STG.E desc[UR8][R26.64+0x14], R5 ;  /* 0x000014051a007986 */ /* 0x000fe8000c101908 */
[----:B------:R-:W-:Y:S04]  /*0990*/  STG.E desc[UR8][R26.64+0x18], R6 ;  /* 0x000018061a007986 */ /* 0x000fe8000c101908 */
[----:B------:R1:W-:Y:S04]  /*09a0*/  STG.E desc[UR8][R26.64+0x1c], R7 ;  /* 0x00001c071a007986 */ /* 0x0003e8000c101908 */
[----:B------:R-:W2:Y:S04]  /*09b0*/  LDS.128 R16, [R0+UR5+0x40] ;  /* 0x0000400500107984 */ /* 0x000ea80008000c00 */
[----:B------:R-:W3:Y:S04]  /*09c0*/  LDS.128 R12, [R0+UR5+0x50] ;  /* 0x00005005000c7984 */ /* 0x000ee80008000c00 */
[----:B----4-:R-:W-:Y:S01]  /*09d0*/  STG.E desc[UR8][R28.64+-0x20], R8 ;  /* 0xffffe0081c007986 */ /* 0x010fe2000c101908 */
[----:B-1----:R-:W-:-:S03]  /*09e0*/  IADD3 R27, PT, PT, R2, 0x20, RZ ;  /* 0x00000020021b7810 */ /* 0x002fc60007ffe0ff */
[----:B------:R-:W-:Y:S02]  /*09f0*/  STG.E desc[UR8][R28.64+-0x1c], R9 ;  /* 0xffffe4091c007986 */ /* 0x000fe4000c101908 */
[----:B------:R-:W-:Y:S02]  /*0a00*/  IMAD.WIDE R26, R27, 0x4, R24 ;  /* 0x000000041b1a7825 */ /* 0x000fe400078e0218 */
[----:B------:R-:W-:Y:S04]  /*0a10*/  STG.E desc[UR8][R28.64+-0x18], R10 ;  /* 0xffffe80a1c007986 */ /* 0x000fe8000c101908 */
[----:B------:R-:W-:Y:S04]  /*0a20*/  STG.E desc[UR8][R28.64+-0x14], R11 ;  /* 0xffffec0b1c007986 */ /* 0x000fe8000c101908 */
[----:B0-----:R-:W-:Y:S04]  /*0a30*/  STG.E desc[UR8][R28.64+-0x10], R20 ;  /* 0xfffff0141c007986 */ /* 0x001fe8000c101908 */
[----:B------:R-:W-:Y:S04]  /*0a40*/  STG.E desc[UR8][R28.64+-0xc], R21 ;  /* 0xfffff4151c007986 */ /* 0x000fe8000c101908 */
[----:B------:R-:W-:Y:S04]  /*0a50*/  STG.E desc[UR8][R28.64+-0x8], R22 ;  /* 0xfffff8161c007986 */ /* 0x000fe8000c101908 */
[----:B------:R-:W-:Y:S04]  /*0a60*/  STG.E desc[UR8][R28.64+-0x4], R23 ;  /* 0xfffffc171c007986 */ /* 0x000fe8000c101908 */
[----:B------:R-:W0:Y:S04]  /*0a70*/  LDS.128 R4, [R0+UR5+0x60] ;  /* 0x0000600500047984 */ /* 0x000e280008000c00 */
[----:B------:R-:W1:Y:S04]  /*0a80*/  LDS.128 R8, [R0+UR5+0x70] ;  /* 0x0000700500087984 */ /* 0x000e680008000c00 */
[----:B------:R-:W4:Y:S04]  /*0a90*/  LDS.128 R20, [R0+UR5+0x80] ;  /* 0x0000800500147984 */ /* 0x000f280008000c00 */
        /* <DEDUP_REMOVED lines=8> */
[----:B------:R-:W3:Y:S04]  /*0b20*/  LDS.128 R16, [R0+UR5+0x90] ;  /* 0x0000900500107984 */ /* 0x000ee80008000c00 */
[----:B0-----:R-:W-:Y:S04]  /*0b30*/  STG.E desc[UR8][R26.64+-0x20], R4 ;  /* 0xffffe0041a007986 */ /* 0x001fe8000c101908 */
[----:B------:R-:W-:Y:S01]  /*0b40*/  STG.E desc[UR8][R26.64+-0x1c], R5 ;  /* 0xffffe4051a007986 */ /* 0x000fe2000c101908 */
[----:B--2---:R-:W-:-:S02]  /*0b50*/  IADD3 R29, PT, PT, R2, 0x30, RZ ;  /* 0x00000030021d7810 */ /* 0x004fc40007ffe0ff */
[----:B------:R-:W-:Y:S01]  /*0b60*/  IADD3 R2, PT, PT, R2, 0x40, RZ ;  /* 0x0000004002027810 */ /* 0x000fe20007ffe0ff */
[----:B------:R-:W-:Y:S02]  /*0b70*/  STG.E desc[UR8][R26.64+-0x18], R6 ;  /* 0xffffe8061a007986 */ /* 0x000fe4000c101908 */
[----:B------:R-:W-:Y:S02]  /*0b80*/  IMAD.WIDE R28, R29, 0x4, R24 ;  /* 0x000000041d1c7825 */ /* 0x000fe400078e0218 */
[----:B------:R-:W-:Y:S04]  /*0b90*/  STG.E desc[UR8][R26.64+-0x14], R7 ;  /* 0xffffec071a007986 */ /* 0x000fe8000c101908 */
[----:B-1----:R-:W-:Y:S04]  /*0ba0*/  STG.E desc[UR8][R26.64+-0x10], R8 ;  /* 0xfffff0081a007986 */ /* 0x002fe8000c101908 */
[----:B------:R-:W-:Y:S04]  /*0bb0*/  STG.E desc[UR8][R26.64+-0xc], R9 ;  /* 0xfffff4091a007986 */ /* 0x000fe8000c101908 */
[----:B------:R-:W-:Y:S04]  /*0bc0*/  STG.E desc[UR8][R26.64+-0x8], R10 ;  /* 0xfffff80a1a007986 */ /* 0x000fe8000c101908 */
[----:B------:R-:W-:Y:S04]  /*0bd0*/  STG.E desc[UR8][R26.64+-0x4], R11 ;  /* 0xfffffc0b1a007986 */ /* 0x000fe8000c101908 */
[----:B----4-:R-:W-:Y:S04]  /*0be0*/  STG.E desc[UR8][R26.64], R20 ;  /* 0x000000141a007986 */ /* 0x010fe8000c101908 */
[----:B------:R-:W-:Y:S04]  /*0bf0*/  STG.E desc[UR8][R26.64+0x4], R21 ;  /* 0x000004151a007986 */ /* 0x000fe8000c101908 */
[----:B------:R-:W-:Y:S04]  /*0c00*/  STG.E desc[UR8][R26.64+0x8], R22 ;  /* 0x000008161a007986 */ /* 0x000fe8000c101908 */
[----:B------:R-:W-:Y:S04]  /*0c10*/  STG.E desc[UR8][R26.64+0xc], R23 ;  /* 0x00000c171a007986 */ /* 0x000fe8000c101908 */
[----:B------:R-:W0:Y:S04]  /*0c20*/  LDS.128 R12, [R0+UR5+0xa0] ;  /* 0x0000a005000c7984 */ /* 0x000e280008000c00 */
[----:B------:R-:W1:Y:S04]  /*0c30*/  LDS.128 R4, [R0+UR5+0xb0] ;  /* 0x0000b00500047984 */ /* 0x000e680008000c00 */
[----:B------:R-:W2:Y:S04]  /*0c40*/  LDS.128 R8, [R0+UR5+0xc0] ;  /* 0x0000c00500087984 */ /* 0x000ea80008000c00 */
[----:B------:R4:W5:Y:S04]  /*0c50*/  LDS.128 R20, [R0+UR5+0xd0] ;  /* 0x0000d00500147984 */ /* 0x0009680008000c00 */
[----:B---3--:R3:W-:Y:S04]  /*0c60*/  STG.E desc[UR8][R26.64+0x10], R16 ;  /* 0x000010101a007986 */ /* 0x0087e8000c101908 */
[----:B------:R3:W-:Y:S01]  /*0c70*/  STG.E desc[UR8][R26.64+0x14], R17 ;  /* 0x000014111a007986 */ /* 0x0007e2000c101908 */
[----:B----4-:R-:W-:-:S03]  /*0c80*/  IADD3 R0, PT, PT, R0, 0x100, RZ ;  /* 0x0000010000007810 */ /* 0x010fc60007ffe0ff */
[----:B------:R3:W-:Y:S01]  /*0c90*/  STG.E desc[UR8][R26.64+0x18], R18 ;  /* 0x000018121a007986 */ /* 0x0007e2000c101908 */
[----:B------:R-:W-:-:S03]  /*0ca0*/  ISETP.NE.AND P0, PT, R0, 0xc20, PT ;  /* 0x00000c200000780c */ /* 0x000fc60003f05270 */
[----:B------:R3:W-:Y:S04]  /*0cb0*/  STG.E desc[UR8][R26.64+0x1c], R19 ;  /* 0x00001c131a007986 */ /* 0x0007e8000c101908 */
[----:B0-----:R3:W-:Y:S04]  /*0cc0*/  STG.E desc[UR8][R28.64+-0x20], R12 ;  /* 0xffffe00c1c007986 */ /* 0x0017e8000c101908 */
[----:B------:R3:W-:Y:S04]  /*0cd0*/  STG.E desc[UR8][R28.64+-0x1c], R13 ;  /* 0xffffe40d1c007986 */ /* 0x0007e8000c101908 */
[----:B------:R3:W-:Y:S04]  /*0ce0*/  STG.E desc[UR8][R28.64+-0x18], R14 ;  /* 0xffffe80e1c007986 */ /* 0x0007e8000c101908 */
[----:B------:R3:W-:Y:S04]  /*0cf0*/  STG.E desc[UR8][R28.64+-0x14], R15 ;  /* 0xffffec0f1c007986 */ /* 0x0007e8000c101908 */
[----:B-1----:R3:W-:Y:S04]  /*0d00*/  STG.E desc[UR8][R28.64+-0x10], R4 ;  /* 0xfffff0041c007986 */ /* 0x0027e8000c101908 */
[----:B------:R3:W-:Y:S04]  /*0d10*/  STG.E desc[UR8][R28.64+-0xc], R5 ;  /* 0xfffff4051c007986 */ /* 0x0007e8000c101908 */
[----:B------:R3:W-:Y:S04]  /*0d20*/  STG.E desc[UR8][R28.64+-0x8], R6 ;  /* 0xfffff8061c007986 */ /* 0x0007e8000c101908 */
[----:B------:R3:W-:Y:S04]  /*0d30*/  STG.E desc[UR8][R28.64+-0x4], R7 ;  /* 0xfffffc071c007986 */ /* 0x0007e8000c101908 */
[----:B--2---:R3:W-:Y:S04]  /*0d40*/  STG.E desc[UR8][R28.64], R8 ;  /* 0x000000081c007986 */ /* 0x0047e8000c101908 */
[----:B------:R3:W-:Y:S04]  /*0d50*/  STG.E desc[UR8][R28.64+0x4], R9 ;  /* 0x000004091c007986 */ /* 0x0007e8000c101908 */
[----:B------:R3:W-:Y:S04]  /*0d60*/  STG.E desc[UR8][R28.64+0x8], R10 ;  /* 0x0000080a1c007986 */ /* 0x0007e8000c101908 */
[----:B------:R3:W-:Y:S04]  /*0d70*/  STG.E desc[UR8][R28.64+0xc], R11 ;  /* 0x00000c0b1c007986 */ /* 0x0007e8000c101908 */
[----:B-----5:R3:W-:Y:S04]  /*0d80*/  STG.E desc[UR8][R28.64+0x10], R20 ;  /* 0x000010141c007986 */ /* 0x0207e8000c101908 */
[----:B------:R3:W-:Y:S04]  /*0d90*/  STG.E desc[UR8][R28.64+0x14], R21 ;  /* 0x000014151c007986 */ /* 0x0007e8000c101908 */
[----:B------:R3:W-:Y:S04]  /*0da0*/  STG.E desc[UR8][R28.64+0x18], R22 ;  /* 0x000018161c007986 */ /* 0x0007e8000c101908 */
[----:B------:R3:W-:Y:S01]  /*0db0*/  STG.E desc[UR8][R28.64+0x1c], R23 ;  /* 0x00001c171c007986 */ /* 0x0007e2000c101908 */
[----:B------:R-:W-:Y:S05]  /*0dc0*/  @P0 BRA `(.L_x_5) ;  /* 0xfffffff800940947 */ /* 0x000fea000383ffff */
[----:B------:R-:W-:Y:S05]  /*0dd0*/  EXIT ;  /* 0x000000000000794d */ /* 0x000fea0003800000 */
.L_x_6:
[----:B------:R-:W-:-:S00]  /*0de0*/  BRA `(.L_x_6) ;  /* 0xfffffffc00fc7947 */ /* 0x000fc0000383ffff */
[----:B------:R-:W-:-:S00]  /*0df0*/  NOP ;  /* 0x0000000000007918 */ /* 0x000fc00000000000 */
        /* <DEDUP_REMOVED lines=8> */
.L_x_7:


//--------------------- .nv.shared._Z20sparseMatDenseMatMulPiS_S_S_S_ --------------------------
	.section	.nv.shared._Z20sparseMatDenseMatMulPiS_S_S_S_,"aw",@nobits
	.sectionflags	@""
	.align	4
.nv.shared._Z20sparseMatDenseMatMulPiS_S_S_S_:
	.zero		4096


//--------------------- .nv.shared.reserved.0     --------------------------
	.section	.nv.shared.reserved.0,"aw",@nobits
	.weak		__nv_reservedSMEM_offset_0_alias
	.size		__nv_reservedSMEM_offset_0_alias, 0, 64
	.other		__nv_reservedSMEM_offset_0_alias,@"STO_CUDA_RESERVED_SHARED STV_DEFAULT"
__nv_reservedSMEM_offset_0_alias:
	.zero		0
	.zero		64


//--------------------- .nv.constant0._Z20sparseMatDenseMatMulPiS_S_S_S_ --------------------------
	.section	.nv.constant0._Z20sparseMatDenseMatMulPiS_S_S_S_,"a",@progbits
	.sectionflags	@""
	.align	4
.nv.constant0._Z20sparseMatDenseMatMulPiS_S_S_S_:
	.zero		936


//--------------------- SYMBOLS --------------------------

	.type		.nv.reservedSmem.offset0,@object
	.size		.nv.reservedSmem.offset0,0x4
	.type		.nv.reservedSmem.cap,@object
	.size		.nv.reservedSmem.cap,0x4
